//
// Generated by NVIDIA NVVM Compiler
//
// Compiler Build ID: CL-36424714
// Cuda compilation tools, release 13.0, V13.0.88
// Based on NVVM 20.0.0
//

.version 9.0
.target sm_100
.address_size 64

	// .globl	_Z9unrollingPiS_i

.visible .entry _Z9unrollingPiS_i(
	.param .u64 .ptr .align 1 _Z9unrollingPiS_i_param_0,
	.param .u64 .ptr .align 1 _Z9unrollingPiS_i_param_1,
	.param .u32 _Z9unrollingPiS_i_param_2
)
{
	.reg .pred 	%p<16>;
	.reg .b32 	%r<197>;
	.reg .b64 	%rd<45>;

	ld.param.u64 	%rd3, [_Z9unrollingPiS_i_param_0];
	ld.param.u64 	%rd4, [_Z9unrollingPiS_i_param_1];
	ld.param.u32 	%r66, [_Z9unrollingPiS_i_param_2];
	cvta.to.global.u64 	%rd1, %rd4;
	cvta.to.global.u64 	%rd2, %rd3;
	mov.u32 	%r1, %tid.x;
	mov.u32 	%r2, %tid.y;
	mov.u32 	%r3, %ntid.x;
	mad.lo.s32 	%r67, %r2, %r3, %r1;
	mov.u32 	%r4, %ctaid.x;
	mov.u32 	%r68, %ctaid.y;
	mov.u32 	%r69, %nctaid.x;
	mul.lo.s32 	%r5, %r68, %r69;
	add.s32 	%r6, %r5, %r4;
	mov.u32 	%r7, %ntid.y;
	mul.lo.s32 	%r8, %r3, %r7;
	mad.lo.s32 	%r9, %r6, %r8, %r67;
	mul.lo.s32 	%r10, %r66, %r66;
	add.s32 	%r70, %r8, %r10;
	add.s32 	%r11, %r70, -1;
	setp.gt.u32 	%p1, %r8, %r11;
	@%p1 bra 	$L__BB0_27;
	div.u32 	%r72, %r11, %r8;
	max.u32 	%r73, %r72, 2;
	add.s32 	%r74, %r73, -1;
	shr.u32 	%r75, %r74, 1;
	add.s32 	%r12, %r75, 1;
	and.b32  	%r13, %r12, 3;
	setp.lt.u32 	%p2, %r72, 7;
	mov.b32 	%r192, 0;
	@%p2 bra 	$L__BB0_20;
	add.s32 	%r77, %r6, 4;
	mad.lo.s32 	%r78, %r7, %r77, %r2;
	mad.lo.s32 	%r189, %r3, %r78, %r1;
	add.s32 	%r79, %r6, 5;
	mad.lo.s32 	%r80, %r7, %r79, %r2;
	mad.lo.s32 	%r188, %r3, %r80, %r1;
	add.s32 	%r81, %r6, 6;
	mad.lo.s32 	%r82, %r7, %r81, %r2;
	mad.lo.s32 	%r187, %r3, %r82, %r1;
	add.s32 	%r83, %r6, 7;
	mad.lo.s32 	%r84, %r7, %r83, %r2;
	mad.lo.s32 	%r186, %r3, %r84, %r1;
	add.s32 	%r85, %r6, 2;
	mad.lo.s32 	%r86, %r7, %r85, %r2;
	mad.lo.s32 	%r185, %r3, %r86, %r1;
	add.s32 	%r87, %r6, 3;
	mad.lo.s32 	%r88, %r7, %r87, %r2;
	mad.lo.s32 	%r184, %r3, %r88, %r1;
	mad.lo.s32 	%r89, %r7, %r6, %r7;
	add.s32 	%r90, %r2, %r89;
	mad.lo.s32 	%r183, %r3, %r90, %r1;
	and.b32  	%r91, %r12, -4;
	neg.s32 	%r181, %r91;
	mov.b32 	%r190, 0;
	mov.u32 	%r182, %r9;
	mov.u32 	%r192, %r190;
$L__BB0_3:
	setp.ge.u32 	%p3, %r182, %r10;
	@%p3 bra 	$L__BB0_5;
	mul.wide.u32 	%rd5, %r182, 4;
	add.s64 	%rd6, %rd2, %rd5;
	ld.global.u32 	%r92, [%rd6];
	div.s32 	%r93, %r9, %r66;
	mul.lo.s32 	%r94, %r93, %r66;
	sub.s32 	%r95, %r9, %r94;
	mad.lo.s32 	%r96, %r95, %r66, %r93;
	add.s32 	%r97, %r190, %r96;
	mul.wide.s32 	%rd7, %r97, 4;
	add.s64 	%rd8, %rd1, %rd7;
	st.global.u32 	[%rd8], %r92;
$L__BB0_5:
	add.s32 	%r33, %r8, %r182;
	setp.ge.u32 	%p4, %r33, %r10;
	@%p4 bra 	$L__BB0_7;
	mul.wide.u32 	%rd9, %r183, 4;
	add.s64 	%rd10, %rd2, %rd9;
	ld.global.u32 	%r98, [%rd10];
	div.s32 	%r99, %r9, %r66;
	mul.lo.s32 	%r100, %r99, %r66;
	sub.s32 	%r101, %r9, %r100;
	mad.lo.s32 	%r102, %r101, %r66, %r99;
	shr.u32 	%r103, %r3, 1;
	add.s32 	%r104, %r103, %r190;
	add.s32 	%r105, %r104, %r102;
	mul.wide.s32 	%rd11, %r105, 4;
	add.s64 	%rd12, %rd1, %rd11;
	st.global.u32 	[%rd12], %r98;
$L__BB0_7:
	add.s32 	%r34, %r8, %r33;
	setp.ge.u32 	%p5, %r34, %r10;
	@%p5 bra 	$L__BB0_9;
	mul.wide.u32 	%rd13, %r185, 4;
	add.s64 	%rd14, %rd2, %rd13;
	ld.global.u32 	%r106, [%rd14];
	div.s32 	%r107, %r9, %r66;
	mul.lo.s32 	%r108, %r107, %r66;
	sub.s32 	%r109, %r9, %r108;
	mad.lo.s32 	%r110, %r109, %r66, %r107;
	and.b32  	%r111, %r3, -2;
	add.s32 	%r112, %r111, %r190;
	add.s32 	%r113, %r112, %r110;
	mul.wide.s32 	%rd15, %r113, 4;
	add.s64 	%rd16, %rd1, %rd15;
	st.global.u32 	[%rd16], %r106;
$L__BB0_9:
	add.s32 	%r35, %r8, %r34;
	setp.ge.u32 	%p6, %r35, %r10;
	@%p6 bra 	$L__BB0_11;
	mul.wide.u32 	%rd17, %r184, 4;
	add.s64 	%rd18, %rd2, %rd17;
	ld.global.u32 	%r114, [%rd18];
	div.s32 	%r115, %r9, %r66;
	mul.lo.s32 	%r116, %r115, %r66;
	sub.s32 	%r117, %r9, %r116;
	mad.lo.s32 	%r118, %r117, %r66, %r115;
	shr.u32 	%r119, %r3, 1;
	mad.lo.s32 	%r120, %r119, 3, %r190;
	add.s32 	%r121, %r120, %r118;
	mul.wide.s32 	%rd19, %r121, 4;
	add.s64 	%rd20, %rd1, %rd19;
	st.global.u32 	[%rd20], %r114;
$L__BB0_11:
	add.s32 	%r36, %r8, %r35;
	setp.ge.u32 	%p7, %r36, %r10;
	@%p7 bra 	$L__BB0_13;
	mul.wide.u32 	%rd21, %r189, 4;
	add.s64 	%rd22, %rd2, %rd21;
	ld.global.u32 	%r122, [%rd22];
	div.s32 	%r123, %r9, %r66;
	mul.lo.s32 	%r124, %r123, %r66;
	sub.s32 	%r125, %r9, %r124;
	mad.lo.s32 	%r126, %r125, %r66, %r123;
	shl.b32 	%r127, %r3, 1;
	and.b32  	%r128, %r127, -4;
	add.s32 	%r129, %r128, %r190;
	add.s32 	%r130, %r129, %r126;
	mul.wide.s32 	%rd23, %r130, 4;
	add.s64 	%rd24, %rd1, %rd23;
	st.global.u32 	[%rd24], %r122;
$L__BB0_13:
	add.s32 	%r37, %r8, %r36;
	setp.ge.u32 	%p8, %r37, %r10;
	@%p8 bra 	$L__BB0_15;
	mul.wide.u32 	%rd25, %r188, 4;
	add.s64 	%rd26, %rd2, %rd25;
	ld.global.u32 	%r131, [%rd26];
	div.s32 	%r132, %r9, %r66;
	mul.lo.s32 	%r133, %r132, %r66;
	sub.s32 	%r134, %r9, %r133;
	mad.lo.s32 	%r135, %r134, %r66, %r132;
	shr.u32 	%r136, %r3, 1;
	mad.lo.s32 	%r137, %r136, 5, %r190;
	add.s32 	%r138, %r137, %r135;
	mul.wide.s32 	%rd27, %r138, 4;
	add.s64 	%rd28, %rd1, %rd27;
	st.global.u32 	[%rd28], %r131;
$L__BB0_15:
	add.s32 	%r38, %r8, %r37;
	setp.ge.u32 	%p9, %r38, %r10;
	@%p9 bra 	$L__BB0_17;
	mul.wide.u32 	%rd29, %r187, 4;
	add.s64 	%rd30, %rd2, %rd29;
	ld.global.u32 	%r139, [%rd30];
	div.s32 	%r140, %r9, %r66;
	mul.lo.s32 	%r141, %r140, %r66;
	sub.s32 	%r142, %r9, %r141;
	mad.lo.s32 	%r143, %r142, %r66, %r140;
	shr.u32 	%r144, %r3, 1;
	mad.lo.s32 	%r145, %r144, 6, %r190;
	add.s32 	%r146, %r145, %r143;
	mul.wide.s32 	%rd31, %r146, 4;
	add.s64 	%rd32, %rd1, %rd31;
	st.global.u32 	[%rd32], %r139;
$L__BB0_17:
	add.s32 	%r147, %r8, %r38;
	setp.ge.u32 	%p10, %r147, %r10;
	@%p10 bra 	$L__BB0_19;
	mul.wide.u32 	%rd33, %r186, 4;
	add.s64 	%rd34, %rd2, %rd33;
	ld.global.u32 	%r148, [%rd34];
	div.s32 	%r149, %r9, %r66;
	mul.lo.s32 	%r150, %r149, %r66;
	sub.s32 	%r151, %r9, %r150;
	mad.lo.s32 	%r152, %r151, %r66, %r149;
	shr.u32 	%r153, %r3, 1;
	mad.lo.s32 	%r154, %r153, 7, %r190;
	add.s32 	%r155, %r154, %r152;
	mul.wide.s32 	%rd35, %r155, 4;
	add.s64 	%rd36, %rd1, %rd35;
	st.global.u32 	[%rd36], %r148;
$L__BB0_19:
	add.s32 	%r192, %r192, 8;
	shl.b32 	%r156, %r3, 2;
	and.b32  	%r157, %r156, -8;
	add.s32 	%r190, %r190, %r157;
	shl.b32 	%r158, %r8, 3;
	add.s32 	%r189, %r189, %r158;
	add.s32 	%r188, %r188, %r158;
	add.s32 	%r187, %r187, %r158;
	add.s32 	%r186, %r186, %r158;
	add.s32 	%r185, %r185, %r158;
	add.s32 	%r184, %r184, %r158;
	add.s32 	%r183, %r183, %r158;
	add.s32 	%r182, %r182, %r158;
	add.s32 	%r181, %r181, 4;
	setp.ne.s32 	%p11, %r181, 0;
	@%p11 bra 	$L__BB0_3;
$L__BB0_20:
	setp.eq.s32 	%p12, %r13, 0;
	@%p12 bra 	$L__BB0_27;
	shr.u32 	%r160, %r3, 1;
	mul.lo.s32 	%r53, %r192, %r160;
	add.s32 	%r51, %r53, %r160;
	and.b32  	%r52, %r3, -2;
	add.s32 	%r161, %r4, %r192;
	add.s32 	%r162, %r161, %r5;
	mul.lo.s32 	%r163, %r7, %r162;
	add.s32 	%r164, %r163, %r7;
	add.s32 	%r165, %r2, %r164;
	mad.lo.s32 	%r195, %r3, %r165, %r1;
	shl.b32 	%r55, %r8, 1;
	add.s32 	%r166, %r2, %r163;
	mad.lo.s32 	%r194, %r3, %r166, %r1;
	neg.s32 	%r193, %r13;
	mov.b32 	%r196, 0;
$L__BB0_22:
	.pragma "nounroll";
	setp.ge.u32 	%p13, %r194, %r10;
	@%p13 bra 	$L__BB0_24;
	mul.wide.u32 	%rd37, %r194, 4;
	add.s64 	%rd38, %rd2, %rd37;
	ld.global.u32 	%r167, [%rd38];
	div.s32 	%r168, %r9, %r66;
	mul.lo.s32 	%r169, %r168, %r66;
	sub.s32 	%r170, %r9, %r169;
	mad.lo.s32 	%r171, %r170, %r66, %r168;
	add.s32 	%r172, %r53, %r196;
	add.s32 	%r173, %r172, %r171;
	mul.wide.s32 	%rd39, %r173, 4;
	add.s64 	%rd40, %rd1, %rd39;
	st.global.u32 	[%rd40], %r167;
$L__BB0_24:
	setp.ge.u32 	%p14, %r195, %r10;
	@%p14 bra 	$L__BB0_26;
	mul.wide.u32 	%rd41, %r195, 4;
	add.s64 	%rd42, %rd2, %rd41;
	ld.global.u32 	%r174, [%rd42];
	div.s32 	%r175, %r9, %r66;
	mul.lo.s32 	%r176, %r175, %r66;
	sub.s32 	%r177, %r9, %r176;
	mad.lo.s32 	%r178, %r177, %r66, %r175;
	add.s32 	%r179, %r51, %r196;
	add.s32 	%r180, %r179, %r178;
	mul.wide.s32 	%rd43, %r180, 4;
	add.s64 	%rd44, %rd1, %rd43;
	st.global.u32 	[%rd44], %r174;
$L__BB0_26:
	add.s32 	%r196, %r196, %r52;
	add.s32 	%r195, %r195, %r55;
	add.s32 	%r194, %r194, %r55;
	add.s32 	%r193, %r193, 1;
	setp.ne.s32 	%p15, %r193, 0;
	@%p15 bra 	$L__BB0_22;
$L__BB0_27:
	ret;

}


// ===== COMPILED SASS (sm_100) =====

	.target	sm_100

	.elftype	@"ET_EXEC"


//--------------------- .note.nv.tkinfo           --------------------------
	.section	.note.nv.tkinfo,"",@"SHT_NOTE"
	.sectionflags	@"SHF_NOTE_NV_TKINFO"
	.tkinfo
        /*0018*/ 	.word	0x00000002
        /*0030*/ 	.string	""
        /*0030*/ 	.string	"ptxas"
        /*0030*/ 	.string	"Cuda compilation tools, release 13.0, V13.0.88"
        /*0030*/ 	.string	"Build cuda_13.0.r13.0/compiler.36424714_0"
        /*0030*/ 	.string	"-arch sm_100 -m 64 "



//--------------------- .note.nv.cuinfo           --------------------------
	.section	.note.nv.cuinfo,"",@"SHT_NOTE"
	.sectionflags	@"SHF_NOTE_NV_CUINFO"
        /*0018*/ 	.short	0x0002
        /*001a*/ 	.short	0x0064
        /*001c*/ 	.short	0x0082
	.zero		2


//--------------------- .nv.info                  --------------------------
	.section	.nv.info,"",@"SHT_CUDA_INFO"
	.align	4


	//----- nvinfo : EIATTR_REGCOUNT
	.align		4
        /*0000*/ 	.byte	0x04, 0x2f
        /*0002*/ 	.short	(.L_1 - .L_0)
	.align		4
.L_0:
        /*0004*/ 	.word	index@(_Z9unrollingPiS_i)
        /*0008*/ 	.word	0x0000001c


	//----- nvinfo : EIATTR_FRAME_SIZE
	.align		4
.L_1:
        /*000c*/ 	.byte	0x04, 0x11
        /*000e*/ 	.short	(.L_3 - .L_2)
	.align		4
.L_2:
        /*0010*/ 	.word	index@(_Z9unrollingPiS_i)
        /*0014*/ 	.word	0x00000000


	//----- nvinfo : EIATTR_MIN_STACK_SIZE
	.align		4
.L_3:
        /*0018*/ 	.byte	0x04, 0x12
        /*001a*/ 	.short	(.L_5 - .L_4)
	.align		4
.L_4:
        /*001c*/ 	.word	index@(_Z9unrollingPiS_i)
        /*0020*/ 	.word	0x00000000
.L_5:


//--------------------- .nv.compat                --------------------------
	.section	.nv.compat,"",@"SHT_CUDA_COMPAT_INFO"
	.align	4
        /*0000*/ 	.byte	0x02, 0x09, 0x00, 0x00, 0x02, 0x02, 0x01, 0x00, 0x02, 0x05, 0x05, 0x00, 0x03, 0x07, 0x01, 0x01
        /*0010*/ 	.byte	0x02, 0x03, 0x00, 0x00, 0x02, 0x06, 0x01, 0x00, 0x04, 0x0b, 0x08, 0x00, 0x09, 0x00, 0x00, 0x00
        /*0020*/ 	.byte	0x00, 0x00, 0x00, 0x00


//--------------------- .nv.info._Z9unrollingPiS_i --------------------------
	.section	.nv.info._Z9unrollingPiS_i,"",@"SHT_CUDA_INFO"
	.sectionflags	@""
	.align	4


	//----- nvinfo : EIATTR_CUDA_API_VERSION
	.align		4
        /*0000*/ 	.byte	0x04, 0x37
        /*0002*/ 	.short	(.L_7 - .L_6)
.L_6:
        /*0004*/ 	.word	0x00000082


	//----- nvinfo : EIATTR_KPARAM_INFO
	.align		4
.L_7:
        /*0008*/ 	.byte	0x04, 0x17
        /*000a*/ 	.short	(.L_9 - .L_8)
.L_8:
        /*000c*/ 	.word	0x00000000
        /*0010*/ 	.short	0x0002
        /*0012*/ 	.short	0x0010
        /*0014*/ 	.byte	0x00, 0xf0, 0x11, 0x00


	//----- nvinfo : EIATTR_KPARAM_INFO
	.align		4
.L_9:
        /*0018*/ 	.byte	0x04, 0x17
        /*001a*/ 	.short	(.L_11 - .L_10)
.L_10:
        /*001c*/ 	.word	0x00000000
        /*0020*/ 	.short	0x0001
        /*0022*/ 	.short	0x0008
        /*0024*/ 	.byte	0x00, 0xf5, 0x21, 0x00


	//----- nvinfo : EIATTR_KPARAM_INFO
	.align		4
.L_11:
        /*0028*/ 	.byte	0x04, 0x17
        /*002a*/ 	.short	(.L_13 - .L_12)
.L_12:
        /*002c*/ 	.word	0x00000000
        /*0030*/ 	.short	0x0000
        /*0032*/ 	.short	0x0000
        /*0034*/ 	.byte	0x00, 0xf5, 0x21, 0x00


	//----- nvinfo : EIATTR_SPARSE_MMA_MASK
	.align		4
.L_13:
        /*0038*/ 	.byte	0x03, 0x50
        /*003a*/ 	.short	0x0000


	//----- nvinfo : EIATTR_MAXREG_COUNT
	.align		4
        /*003c*/ 	.byte	0x03, 0x1b
        /*003e*/ 	.short	0x00ff


	//----- nvinfo : EIATTR_MERCURY_ISA_VERSION
	.align		4
        /*0040*/ 	.byte	0x03, 0x5f
        /*0042*/ 	.short	0x0101


	//----- nvinfo : EIATTR_VRC_CTA_INIT_COUNT
	.align		4
        /*0044*/ 	.byte	0x02, 0x4a
	.zero		1
	.zero		1


	//----- nvinfo : EIATTR_EXIT_INSTR_OFFSETS
	.align		4
        /*0048*/ 	.byte	0x04, 0x1c
        /*004a*/ 	.short	(.L_15 - .L_14)


	//   ....[0]....
.L_14:
        /*004c*/ 	.word	0x000000b0


	//   ....[1]....
        /*0050*/ 	.word	0x000019c0


	//   ....[2]....
        /*0054*/ 	.word	0x00001fd0


	//----- nvinfo : EIATTR_CRS_STACK_SIZE
	.align		4
.L_15:
        /*0058*/ 	.byte	0x04, 0x1e
        /*005a*/ 	.short	(.L_17 - .L_16)
.L_16:
        /*005c*/ 	.word	0x00000000


	//----- nvinfo : EIATTR_CBANK_PARAM_SIZE
	.align		4
.L_17:
        /*0060*/ 	.byte	0x03, 0x19
        /*0062*/ 	.short	0x0014


	//----- nvinfo : EIATTR_PARAM_CBANK
	.align		4
        /*0064*/ 	.byte	0x04, 0x0a
        /*0066*/ 	.short	(.L_19 - .L_18)
	.align		4
.L_18:
        /*0068*/ 	.word	index@(.nv.constant0._Z9unrollingPiS_i)
        /*006c*/ 	.short	0x0380
        /*006e*/ 	.short	0x0014


	//----- nvinfo : EIATTR_SW_WAR
	.align		4
.L_19:
        /*0070*/ 	.byte	0x04, 0x36
        /*0072*/ 	.short	(.L_21 - .L_20)
.L_20:
        /*0074*/ 	.word	0x00000008
.L_21:


//--------------------- .nv.callgraph             --------------------------
	.section	.nv.callgraph,"",@"SHT_CUDA_CALLGRAPH"
	.align	4
	.sectionentsize	8
	.align		4
        /*0000*/ 	.word	0x00000000
	.align		4
        /*0004*/ 	.word	0xffffffff
	.align		4
        /*0008*/ 	.word	0x00000000
	.align		4
        /*000c*/ 	.word	0xfffffffe
	.align		4
        /*0010*/ 	.word	0x00000000
	.align		4
        /*0014*/ 	.word	0xfffffffd
	.align		4
        /*0018*/ 	.word	0x00000000
	.align		4
        /*001c*/ 	.word	0xfffffffc


//--------------------- .text._Z9unrollingPiS_i   --------------------------
	.section	.text._Z9unrollingPiS_i,"ax",@progbits
	.align	128
        .global         _Z9unrollingPiS_i
        .type           _Z9unrollingPiS_i,@function
        .size           _Z9unrollingPiS_i,(.L_x_24 - _Z9unrollingPiS_i)
        .other          _Z9unrollingPiS_i,@"STO_CUDA_ENTRY STV_DEFAULT"
_Z9unrollingPiS_i:
.text._Z9unrollingPiS_i:
[----:B------:R-:W-:Y:S01]  /*0000*/  LDC R1, c[0x0][0x37c] ;  /* 0x0000df00ff017b82 */ /* 0x000fe20000000800 */
[----:B------:R-:W0:Y:S07]  /*0010*/  LDCU UR20, c[0x0][0x360] ;  /* 0x00006c00ff1477ac */ /* 0x000e2e0008000800 */
[----:B------:R-:W1:Y:S01]  /*0020*/  S2UR UR9, SR_CTAID.Y ;  /* 0x00000000000979c3 */ /* 0x000e620000002600 */
[----:B------:R-:W2:Y:S01]  /*0030*/  LDCU UR10, c[0x0][0x370] ;  /* 0x00006e00ff0a77ac */ /* 0x000ea20008000800 */
[----:B------:R-:W3:Y:S01]  /*0040*/  LDCU UR7, c[0x0][0x390] ;  /* 0x00007200ff0777ac */ /* 0x000ee20008000800 */
[----:B------:R-:W0:Y:S01]  /*0050*/  LDCU UR22, c[0x0][0x364] ;  /* 0x00006c80ff1677ac */ /* 0x000e220008000800 */
[----:B---3--:R-:W-:-:S02]  /*0060*/  UIMAD UR7, UR7, UR7, URZ ;  /* 0x00000007070772a4 */ /* 0x008fc4000f8e02ff */
[----:B0-----:R-:W-:-:S04]  /*0070*/  UIMAD UR11, UR20, UR22, URZ ;  /* 0x00000016140b72a4 */ /* 0x001fc8000f8e02ff */
[----:B------:R-:W-:-:S04]  /*0080*/  UIADD3 UR6, UPT, UPT, UR11, -0x1, UR7 ;  /* 0xffffffff0b067890 */ /* 0x000fc8000fffe007 */
[----:B------:R-:W-:-:S06]  /*0090*/  UISETP.GT.U32.AND UP0, UPT, UR11, UR6, UPT ;  /* 0x000000060b00728c */ /* 0x000fcc000bf04070 */
[----:B------:R-:W-:-:S13]  /*00a0*/  PLOP3.LUT P0, PT, PT, PT, UP0, 0x80, 0x8 ;  /* 0x000000000008781c */ /* 0x000fda0003f0f008 */
[----:B-12---:R-:W-:Y:S05]  /*00b0*/  @P0 EXIT ;  /* 0x000000000000094d */ /* 0x006fea0003800000 */
[----:B------:R-:W0:Y:S01]  /*00c0*/  I2F.U32.RP R0, UR11 ;  /* 0x0000000b00007d06 */ /* 0x000e220008209000 */
[----:B------:R-:W-:Y:S01]  /*00d0*/  UIADD3 UR8, UPT, UPT, URZ, -UR11, URZ ;  /* 0x8000000bff087290 */ /* 0x000fe2000fffe0ff */
[----:B------:R-:W1:Y:S01]  /*00e0*/  S2R R3, SR_TID.Y ;  /* 0x0000000000037919 */ /* 0x000e620000002200 */
[----:B------:R-:W-:Y:S01]  /*00f0*/  UMOV UR4, URZ ;  /* 0x000000ff00047c82 */ /* 0x000fe20008000000 */
[----:B------:R-:W2:Y:S01]  /*0100*/  S2UR UR21, SR_CTAID.X ;  /* 0x00000000001579c3 */ /* 0x000ea20000002500 */
[----:B------:R-:W-:Y:S01]  /*0110*/  UISETP.NE.U32.AND UP2, UPT, UR11, URZ, UPT ;  /* 0x000000ff0b00728c */ /* 0x000fe2000bf45070 */
[----:B------:R-:W3:Y:S02]  /*0120*/  LDCU.64 UR12, c[0x0][0x358] ;  /* 0x00006b00ff0c77ac */ /* 0x000ee40008000a00 */
[----:B0-----:R-:W0:Y:S02]  /*0130*/  MUFU.RCP R0, R0 ;  /* 0x0000000000007308 */ /* 0x001e240000001000 */
[----:B0-----:R-:W-:-:S02]  /*0140*/  IADD3 R2, PT, PT, R0, 0xffffffe, RZ ;  /* 0x0ffffffe00027810 */ /* 0x001fc40007ffe0ff */
[----:B------:R-:W1:Y:S04]  /*0150*/  S2R R0, SR_TID.X ;  /* 0x0000000000007919 */ /* 0x000e680000002100 */
[----:B------:R-:W0:Y:S02]  /*0160*/  F2I.FTZ.U32.TRUNC.NTZ R2, R2 ;  /* 0x0000000200027305 */ /* 0x000e24000021f000 */
[----:B0-----:R-:W-:-:S13]  /*0170*/  R2UR UR5, R2 ;  /* 0x00000000020572ca */ /* 0x001fda00000e0000 */
[----:B------:R-:W-:Y:S01]  /*0180*/  UIMAD UR8, UR8, UR5, URZ ;  /* 0x00000005080872a4 */ /* 0x000fe2000f8e02ff */
[----:B-1----:R-:W-:-:S03]  /*0190*/  IMAD R2, R3, UR20, R0 ;  /* 0x0000001403027c24 */ /* 0x002fc6000f8e0200 */
[----:B------:R-:W-:-:S04]  /*01a0*/  UIMAD.WIDE.U32 UR4, UR5, UR8, UR4 ;  /* 0x00000008050472a5 */ /* 0x000fc8000f8e0004 */
[----:B------:R-:W-:-:S07]  /*01b0*/  UIMAD.WIDE.U32 UR4, UR5, UR6, URZ ;  /* 0x00000006050472a5 */ /* 0x000fce000f8e00ff */
[----:B------:R-:W-:Y:S02]  /*01c0*/  UMOV UR8, UR5 ;  /* 0x0000000500087c82 */ /* 0x000fe40008000000 */
[----:B------:R-:W-:-:S04]  /*01d0*/  UIADD3 UR4, UPT, UPT, -UR8, URZ, URZ ;  /* 0x000000ff08047290 */ /* 0x000fc8000fffe1ff */
[----:B------:R-:W-:-:S04]  /*01e0*/  UIMAD UR6, UR11, UR4, UR6 ;  /* 0x000000040b0672a4 */ /* 0x000fc8000f8e0206 */
[----:B------:R-:W-:-:S11]  /*01f0*/  UISETP.GE.U32.AND UP0, UPT, UR6, UR11, UPT ;  /* 0x0000000b0600728c */ /* 0x000fd6000bf06070 */
[----:B------:R-:W-:Y:S02]  /*0200*/  @UP0 UIADD3 UR6, UPT, UPT, -UR11, UR6, URZ ;  /* 0x000000060b060290 */ /* 0x000fe4000fffe1ff */
[----:B------:R-:W-:Y:S02]  /*0210*/  @UP0 UIADD3 UR8, UPT, UPT, UR8, 0x1, URZ ;  /* 0x0000000108080890 */ /* 0x000fe4000fffe0ff */
[----:B------:R-:W-:Y:S02]  /*0220*/  UISETP.GE.U32.AND UP1, UPT, UR6, UR11, UPT ;  /* 0x0000000b0600728c */ /* 0x000fe4000bf26070 */
[----:B------:R-:W-:-:S04]  /*0230*/  UIMAD UR6, UR9, UR10, URZ ;  /* 0x0000000a090672a4 */ /* 0x000fc8000f8e02ff */
[----:B--2---:R-:W-:-:S05]  /*0240*/  UIADD3 UR5, UPT, UPT, UR6, UR21, URZ ;  /* 0x0000001506057290 */ /* 0x004fca000fffe0ff */
[----:B------:R-:W-:Y:S01]  /*0250*/  @UP1 UIADD3 UR8, UPT, UPT, UR8, 0x1, URZ ;  /* 0x0000000108081890 */ /* 0x000fe2000fffe0ff */
[----:B------:R-:W-:Y:S01]  /*0260*/  IMAD.U32 R5, RZ, RZ, UR5 ;  /* 0x00000005ff057e24 */ /* 0x000fe2000f8e00ff */
[----:B------:R-:W-:-:S03]  /*0270*/  @!UP2 ULOP3.LUT UR8, URZ, UR11, URZ, 0x33, !UPT ;  /* 0x0000000bff08a292 */ /* 0x000fc6000f8e33ff */
[----:B------:R-:W-:Y:S01]  /*0280*/  IMAD R2, R5, UR11, R2 ;  /* 0x0000000b05027c24 */ /* 0x000fe2000f8e0202 */
[----:B------:R-:W-:-:S04]  /*0290*/  UISETP.LT.U32.AND UP0, UPT, UR8, 0x2, UPT ;  /* 0x000000020800788c */ /* 0x000fc8000bf01070 */
[----:B------:R-:W-:Y:S02]  /*02a0*/  USEL UR4, UR8, 0x2, !UP0 ;  /* 0x0000000208047887 */ /* 0x000fe4000c000000 */
[----:B------:R-:W-:Y:S02]  /*02b0*/  UISETP.GE.U32.AND UP0, UPT, UR8, 0x7, UPT ;  /* 0x000000070800788c */ /* 0x000fe4000bf06070 */
[----:B------:R-:W-:-:S04]  /*02c0*/  UIADD3 UR4, UPT, UPT, UR4, -0x1, URZ ;  /* 0xffffffff04047890 */ /* 0x000fc8000fffe0ff */
[----:B------:R-:W-:-:S03]  /*02d0*/  ULEA.HI UR9, UR4, 0x1, URZ, 0x1f ;  /* 0x0000000104097891 */ /* 0x000fc6000f8ff8ff */
[----:B------:R-:W-:Y:S01]  /*02e0*/  UMOV UR4, URZ ;  /* 0x000000ff00047c82 */ /* 0x000fe20008000000 */
[----:B------:R-:W-:Y:S01]  /*02f0*/  ULOP3.LUT UR14, UR9, 0x3, URZ, 0xc0, !UPT ;  /* 0x00000003090e7892 */ /* 0x000fe2000f8ec0ff */
[----:B---3--:R-:W-:Y:S11]  /*0300*/  BRA.U !UP0, `(.L_x_0) ;  /* 0x0000001508a87547 */ /* 0x008ff6000b800000 */
[----:B------:R-:W0:Y:S01]  /*0310*/  LDC R5, c[0x0][0x390] ;  /* 0x0000e400ff057b82 */ /* 0x000e220000000800 */
[----:B------:R-:W-:Y:S01]  /*0320*/  UIADD3 UR15, UPT, UPT, UR5, 0x5, URZ ;  /* 0x00000005050f7890 */ /* 0x000fe2000fffe0ff */
[----:B------:R-:W-:Y:S01]  /*0330*/  MOV R4, R2 ;  /* 0x0000000200047202 */ /* 0x000fe20000000f00 */
[----:B------:R-:W-:Y:S02]  /*0340*/  UIADD3 UR16, UPT, UPT, UR5, 0x6, URZ ;  /* 0x0000000605107890 */ /* 0x000fe4000fffe0ff */
[----:B------:R-:W-:Y:S02]  /*0350*/  UIADD3 UR17, UPT, UPT, UR5, 0x7, URZ ;  /* 0x0000000705117890 */ /* 0x000fe4000fffe0ff */
[----:B------:R-:W-:Y:S01]  /*0360*/  UIADD3 UR18, UPT, UPT, UR5, 0x2, URZ ;  /* 0x0000000205127890 */ /* 0x000fe2000fffe0ff */
[----:B------:R-:W1:Y:S01]  /*0370*/  LDC.64 R12, c[0x0][0x380] ;  /* 0x0000e000ff0c7b82 */ /* 0x000e620000000a00 */
[----:B------:R-:W-:Y:S01]  /*0380*/  UIADD3 UR19, UPT, UPT, UR5, 0x3, URZ ;  /* 0x0000000305137890 */ /* 0x000fe2000fffe0ff */
[----:B------:R-:W-:Y:S01]  /*0390*/  MOV R8, UR15 ;  /* 0x0000000f00087c02 */ /* 0x000fe20008000f00 */
[----:B------:R-:W-:Y:S01]  /*03a0*/  UIADD3 UR8, UPT, UPT, UR5, 0x4, URZ ;  /* 0x0000000405087890 */ /* 0x000fe2000fffe0ff */
[----:B------:R-:W-:Y:S01]  /*03b0*/  IMAD.U32 R10, RZ, RZ, UR16 ;  /* 0x00000010ff0a7e24 */ /* 0x000fe2000f8e00ff */
[----:B------:R-:W-:Y:S01]  /*03c0*/  UIMAD UR5, UR5, UR22, UR22 ;  /* 0x00000016050572a4 */ /* 0x000fe2000f8e0216 */
[----:B------:R-:W-:Y:S01]  /*03d0*/  MOV R16, UR17 ;  /* 0x0000001100107c02 */ /* 0x000fe20008000f00 */
[----:B------:R-:W-:Y:S01]  /*03e0*/  IMAD.U32 R18, RZ, RZ, UR18 ;  /* 0x00000012ff127e24 */ /* 0x000fe2000f8e00ff */
[----:B------:R-:W2:Y:S01]  /*03f0*/  LDC.64 R14, c[0x0][0x388] ;  /* 0x0000e200ff0e7b82 */ /* 0x000ea20000000a00 */
[----:B------:R-:W-:Y:S01]  /*0400*/  MOV R20, UR19 ;  /* 0x0000001300147c02 */ /* 0x000fe20008000f00 */
[----:B------:R-:W-:Y:S01]  /*0410*/  IMAD.U32 R6, RZ, RZ, UR8 ;  /* 0x00000008ff067e24 */ /* 0x000fe2000f8e00ff */
[----:B------:R-:W-:Y:S01]  /*0420*/  USHF.L.U32 UR4, UR20, 0x2, URZ ;  /* 0x0000000214047899 */ /* 0x000fe200080006ff */
[--C-:B------:R-:W-:Y:S01]  /*0430*/  IMAD R9, R8, UR22, R3.reuse ;  /* 0x0000001608097c24 */ /* 0x100fe2000f8e0203 */
[----:B------:R-:W-:Y:S01]  /*0440*/  ULOP3.LUT UR9, UR9, 0xfffffffc, URZ, 0xc0, !UPT ;  /* 0xfffffffc09097892 */ /* 0x000fe2000f8ec0ff */
[--C-:B------:R-:W-:Y:S01]  /*0450*/  IMAD R11, R10, UR22, R3.reuse ;  /* 0x000000160a0b7c24 */ /* 0x100fe2000f8e0203 */
[----:B------:R-:W-:Y:S01]  /*0460*/  ULOP3.LUT UR10, UR4, 0xfffffff8, URZ, 0xc0, !UPT ;  /* 0xfffffff8040a7892 */ /* 0x000fe2000f8ec0ff */
[--C-:B------:R-:W-:Y:S01]  /*0470*/  IMAD R19, R18, UR22, R3.reuse ;  /* 0x0000001612137c24 */ /* 0x100fe2000f8e0203 */
[----:B------:R-:W-:Y:S01]  /*0480*/  UIADD3 UR9, UPT, UPT, -UR9, URZ, URZ ;  /* 0x000000ff09097290 */ /* 0x000fe2000fffe1ff */
[----:B------:R-:W-:Y:S01]  /*0490*/  VIADD R23, R3, UR5 ;  /* 0x0000000503177c36 */ /* 0x000fe20008000000 */
[----:B------:R-:W-:Y:S01]  /*04a0*/  UMOV UR5, URZ ;  /* 0x000000ff00057c82 */ /* 0x000fe20008000000 */
[--C-:B------:R-:W-:Y:S01]  /*04b0*/  IMAD R7, R6, UR22, R3.reuse ;  /* 0x0000001606077c24 */ /* 0x100fe2000f8e0203 */
[----:B------:R-:W-:Y:S01]  /*04c0*/  UMOV UR4, URZ ;  /* 0x000000ff00047c82 */ /* 0x000fe20008000000 */
[----:B------:R-:W-:-:S02]  /*04d0*/  IMAD R17, R16, UR22, R3 ;  /* 0x0000001610117c24 */ /* 0x000fc4000f8e0203 */
[----:B------:R-:W-:Y:S02]  /*04e0*/  IMAD R21, R20, UR22, R3 ;  /* 0x0000001614157c24 */ /* 0x000fe4000f8e0203 */
[--C-:B------:R-:W-:Y:S02]  /*04f0*/  IMAD R8, R9, UR20, R0.reuse ;  /* 0x0000001409087c24 */ /* 0x100fe4000f8e0200 */
[--C-:B------:R-:W-:Y:S02]  /*0500*/  IMAD R9, R11, UR20, R0.reuse ;  /* 0x000000140b097c24 */ /* 0x100fe4000f8e0200 */
[--C-:B------:R-:W-:Y:S02]  /*0510*/  IMAD R11, R19, UR20, R0.reuse ;  /* 0x00000014130b7c24 */ /* 0x100fe4000f8e0200 */
[--C-:B------:R-:W-:Y:S02]  /*0520*/  IMAD R6, R23, UR20, R0.reuse ;  /* 0x0000001417067c24 */ /* 0x100fe4000f8e0200 */
[----:B------:R-:W-:-:S02]  /*0530*/  IMAD R7, R7, UR20, R0 ;  /* 0x0000001407077c24 */ /* 0x000fc4000f8e0200 */
[--C-:B------:R-:W-:Y:S02]  /*0540*/  IMAD R10, R17, UR20, R0.reuse ;  /* 0x00000014110a7c24 */ /* 0x100fe4000f8e0200 */
[----:B------:R-:W-:-:S07]  /*0550*/  IMAD R19, R21, UR20, R0 ;  /* 0x0000001415137c24 */ /* 0x000fce000f8e0200 */
.L_x_17:
[C---:B------:R-:W-:Y:S01]  /*0560*/  IADD3 R16, PT, PT, R4.reuse, UR11, RZ ;  /* 0x0000000b04107c10 */ /* 0x040fe2000fffe0ff */
[----:B------:R-:W-:Y:S01]  /*0570*/  BSSY.RECONVERGENT B0, `(.L_x_1) ;  /* 0x000002a000007945 */ /* 0x000fe20003800200 */
[----:B------:R-:W-:Y:S02]  /*0580*/  ISETP.GE.U32.AND P3, PT, R4, UR7, PT ;  /* 0x0000000704007c0c */ /* 0x000fe4000bf66070 */
[C---:B------:R-:W-:Y:S01]  /*0590*/  ISETP.GE.U32.AND P4, PT, R16.reuse, UR7, PT ;  /* 0x0000000710007c0c */ /* 0x040fe2000bf86070 */
[----:B------:R-:W-:-:S05]  /*05a0*/  VIADD R17, R16, UR11 ;  /* 0x0000000b10117c36 */ /* 0x000fca0008000000 */
[C---:B------:R-:W-:Y:S02]  /*05b0*/  IADD3 R20, PT, PT, R17.reuse, UR11, RZ ;  /* 0x0000000b11147c10 */ /* 0x040fe4000fffe0ff */
[----:B------:R-:W-:Y:S02]  /*05c0*/  ISETP.GE.U32.AND P0, PT, R17, UR7, PT ;  /* 0x0000000711007c0c */ /* 0x000fe4000bf06070 */
[C---:B------:R-:W-:Y:S01]  /*05d0*/  ISETP.GE.U32.AND P1, PT, R20.reuse, UR7, PT ;  /* 0x0000000714007c0c */ /* 0x040fe2000bf26070 */
[----:B------:R-:W-:-:S05]  /*05e0*/  VIADD R18, R20, UR11 ;  /* 0x0000000b14127c36 */ /* 0x000fca0008000000 */
[C---:B------:R-:W-:Y:S02]  /*05f0*/  ISETP.GE.U32.AND P2, PT, R18.reuse, UR7, PT ;  /* 0x0000000712007c0c */ /* 0x040fe4000bf46070 */
[----:B------:R-:W-:Y:S01]  /*0600*/  IADD3 R18, PT, PT, R18, UR11, RZ ;  /* 0x0000000b12127c10 */ /* 0x000fe2000fffe0ff */
[----:B------:R-:W-:Y:S10]  /*0610*/  @P3 BRA `(.L_x_2) ;  /* 0x00000000007c3947 */ /* 0x000ff40003800000 */
[----:B-1----:R-:W-:-:S06]  /*0620*/  IMAD.WIDE.U32 R20, R4, 0x4, R12 ;  /* 0x0000000404147825 */ /* 0x002fcc00078e000c */
[----:B------:R1:W3:Y:S01]  /*0630*/  LDG.E R21, desc[UR12][R20.64] ;  /* 0x0000000c14157981 */ /* 0x0002e2000c1e1900 */
[----:B0-----:R-:W-:-:S04]  /*0640*/  IABS R22, R5 ;  /* 0x0000000500167213 */ /* 0x001fc80000000000 */
[----:B------:R-:W0:Y:S01]  /*0650*/  I2F.RP R23, R22 ;  /* 0x0000001600177306 */ /* 0x000e220000209400 */
[----:B-1----:R-:W-:-:S07]  /*0660*/  IABS R20, R2 ;  /* 0x0000000200147213 */ /* 0x002fce0000000000 */
[----:B0-----:R-:W0:Y:S02]  /*0670*/  MUFU.RCP R23, R23 ;  /* 0x0000001700177308 */ /* 0x001e240000001000 */
[----:B0-----:R-:W-:-:S06]  /*0680*/  VIADD R16, R23, 0xffffffe ;  /* 0x0ffffffe17107836 */ /* 0x001fcc0000000000 */
[----:B------:R0:W1:Y:S02]  /*0690*/  F2I.FTZ.U32.TRUNC.NTZ R17, R16 ;  /* 0x0000001000117305 */ /* 0x000064000021f000 */
[----:B0-----:R-:W-:Y:S01]  /*06a0*/  IMAD.MOV.U32 R16, RZ, RZ, RZ ;  /* 0x000000ffff107224 */ /* 0x001fe200078e00ff */
[----:B-1----:R-:W-:-:S05]  /*06b0*/  IADD3 R25, PT, PT, RZ, -R17, RZ ;  /* 0x80000011ff197210 */ /* 0x002fca0007ffe0ff */
[----:B------:R-:W-:-:S04]  /*06c0*/  IMAD R25, R25, R22, RZ ;  /* 0x0000001619197224 */ /* 0x000fc800078e02ff */
[----:B------:R-:W-:Y:S01]  /*06d0*/  IMAD.HI.U32 R17, R17, R25, R16 ;  /* 0x0000001911117227 */ /* 0x000fe200078e0010 */
[----:B------:R-:W-:-:S04]  /*06e0*/  LOP3.LUT R16, R2, R5, RZ, 0x3c, !PT ;  /* 0x0000000502107212 */ /* 0x000fc800078e3cff */
[----:B------:R-:W-:Y:S01]  /*06f0*/  ISETP.GE.AND P5, PT, R16, RZ, PT ;  /* 0x000000ff1000720c */ /* 0x000fe20003fa6270 */
[----:B------:R-:W-:-:S05]  /*0700*/  IMAD.HI.U32 R17, R17, R20, RZ ;  /* 0x0000001411117227 */ /* 0x000fca00078e00ff */
[----:B------:R-:W-:-:S05]  /*0710*/  IADD3 R23, PT, PT, -R17, RZ, RZ ;  /* 0x000000ff11177210 */ /* 0x000fca0007ffe1ff */
[----:B------:R-:W-:-:S05]  /*0720*/  IMAD R23, R22, R23, R20 ;  /* 0x0000001716177224 */ /* 0x000fca00078e0214 */
[----:B------:R-:W-:-:S13]  /*0730*/  ISETP.GT.U32.AND P6, PT, R22, R23, PT ;  /* 0x000000171600720c */ /* 0x000fda0003fc4070 */
[----:B------:R-:W-:Y:S01]  /*0740*/  @!P6 IMAD.IADD R23, R23, 0x1, -R22 ;  /* 0x000000011717e824 */ /* 0x000fe200078e0a16 */
[----:B------:R-:W-:Y:S02]  /*0750*/  @!P6 IADD3 R17, PT, PT, R17, 0x1, RZ ;  /* 0x000000011111e810 */ /* 0x000fe40007ffe0ff */
[----:B------:R-:W-:Y:S02]  /*0760*/  ISETP.NE.AND P6, PT, R5, RZ, PT ;  /* 0x000000ff0500720c */ /* 0x000fe40003fc5270 */
[----:B------:R-:W-:-:S13]  /*0770*/  ISETP.GE.U32.AND P3, PT, R23, R22, PT ;  /* 0x000000161700720c */ /* 0x000fda0003f66070 */
[----:B------:R-:W-:-:S05]  /*0780*/  @P3 VIADD R17, R17, 0x1 ;  /* 0x0000000111113836 */ /* 0x000fca0000000000 */
[----:B------:R-:W-:Y:S02]  /*0790*/  @!P5 IADD3 R17, PT, PT, -R17, RZ, RZ ;  /* 0x000000ff1111d210 */ /* 0x000fe40007ffe1ff */
[----:B------:R-:W-:-:S05]  /*07a0*/  @!P6 LOP3.LUT R17, RZ, R5, RZ, 0x33, !PT ;  /* 0x00000005ff11e212 */ /* 0x000fca00078e33ff */
[----:B------:R-:W-:-:S04]  /*07b0*/  IMAD.MOV R16, RZ, RZ, -R17 ;  /* 0x000000ffff107224 */ /* 0x000fc800078e0a11 */
[----:B------:R-:W-:-:S04]  /*07c0*/  IMAD R16, R5, R16, R2 ;  /* 0x0000001005107224 */ /* 0x000fc800078e0202 */
[----:B------:R-:W-:-:S05]  /*07d0*/  IMAD R16, R16, R5, R17 ;  /* 0x0000000510107224 */ /* 0x000fca00078e0211 */
[----:B------:R-:W-:-:S05]  /*07e0*/  IADD3 R17, PT, PT, R16, UR5, RZ ;  /* 0x0000000510117c10 */ /* 0x000fca000fffe0ff */
[----:B--2---:R-:W-:-:S05]  /*07f0*/  IMAD.WIDE R16, R17, 0x4, R14 ;  /* 0x0000000411107825 */ /* 0x004fca00078e020e */
[----:B---3--:R3:W-:Y:S02]  /*0800*/  STG.E desc[UR12][R16.64], R21 ;  /* 0x0000001510007986 */ /* 0x0087e4000c10190c */
.L_x_2:
[----:B------:R-:W-:Y:S05]  /*0810*/  BSYNC.RECONVERGENT B0 ;  /* 0x0000000000007941 */ /* 0x000fea0003800200 */
.L_x_1:
[----:B------:R-:W-:Y:S01]  /*0820*/  BSSY.RECONVERGENT B0, `(.L_x_3) ;  /* 0x0000025000007945 */ /* 0x000fe20003800200 */
[C---:B------:R-:W-:Y:S01]  /*0830*/  ISETP.GE.U32.AND P3, PT, R18.reuse, UR7, PT ;  /* 0x0000000712007c0c */ /* 0x040fe2000bf66070 */
[----:B------:R-:W-:Y:S02]  /*0840*/  VIADD R18, R18, UR11 ;  /* 0x0000000b12127c36 */ /* 0x000fe40008000000 */
[----:B------:R-:W-:Y:S10]  /*0850*/  @P4 BRA `(.L_x_4) ;  /* 0x0000000000844947 */ /* 0x000ff40003800000 */
[----:B-1-3--:R-:W-:-:S06]  /*0860*/  IMAD.WIDE.U32 R20, R6, 0x4, R12 ;  /* 0x0000000406147825 */ /* 0x00afcc00078e000c */
[----:B------:R1:W3:Y:S01]  /*0870*/  LDG.E R21, desc[UR12][R20.64] ;  /* 0x0000000c14157981 */ /* 0x0002e2000c1e1900 */
[----:B0-----:R-:W-:Y:S01]  /*0880*/  IABS R22, R5 ;  /* 0x0000000500167213 */ /* 0x001fe20000000000 */
[----:B------:R-:W-:Y:S01]  /*0890*/  ULEA.HI UR8, UR20, UR5, URZ, 0x1f ;  /* 0x0000000514087291 */ /* 0x000fe2000f8ff8ff */
[----:B------:R-:W-:Y:S02]  /*08a0*/  IABS R24, R2 ;  /* 0x0000000200187213 */ /* 0x000fe40000000000 */
[----:B------:R-:W0:Y:S08]  /*08b0*/  I2F.RP R23, R22 ;  /* 0x0000001600177306 */ /* 0x000e300000209400 */
[----:B0-----:R-:W0:Y:S02]  /*08c0*/  MUFU.RCP R23, R23 ;  /* 0x0000001700177308 */ /* 0x001e240000001000 */
[----:B0-----:R-:W-:-:S06]  /*08d0*/  IADD3 R16, PT, PT, R23, 0xffffffe, RZ ;  /* 0x0ffffffe17107810 */ /* 0x001fcc0007ffe0ff */
[----:B------:R0:W4:Y:S02]  /*08e0*/  F2I.FTZ.U32.TRUNC.NTZ R17, R16 ;  /* 0x0000001000117305 */ /* 0x000124000021f000 */
[----:B0-----:R-:W-:Y:S02]  /*08f0*/  HFMA2 R16, -RZ, RZ, 0, 0 ;  /* 0x00000000ff107431 */ /* 0x001fe400000001ff */
[----:B----4-:R-:W-:-:S04]  /*0900*/  IMAD.MOV R25, RZ, RZ, -R17 ;  /* 0x000000ffff197224 */ /* 0x010fc800078e0a11 */
[----:B------:R-:W-:-:S04]  /*0910*/  IMAD R25, R25, R22, RZ ;  /* 0x0000001619197224 */ /* 0x000fc800078e02ff */
[----:B------:R-:W-:-:S04]  /*0920*/  IMAD.HI.U32 R25, R17, R25, R16 ;  /* 0x0000001911197227 */ /* 0x000fc800078e0010 */
[----:B------:R-:W-:-:S04]  /*0930*/  IMAD.MOV.U32 R17, RZ, RZ, R24 ;  /* 0x000000ffff117224 */ /* 0x000fc800078e0018 */
[----:B------:R-:W-:-:S05]  /*0940*/  IMAD.HI.U32 R16, R25, R17, RZ ;  /* 0x0000001119107227 */ /* 0x000fca00078e00ff */
[----:B-1----:R-:W-:-:S05]  /*0950*/  IADD3 R20, PT, PT, -R16, RZ, RZ ;  /* 0x000000ff10147210 */ /* 0x002fca0007ffe1ff */
[----:B------:R-:W-:-:S05]  /*0960*/  IMAD R17, R22, R20, R17 ;  /* 0x0000001416117224 */ /* 0x000fca00078e0211 */
[----:B------:R-:W-:-:S13]  /*0970*/  ISETP.GT.U32.AND P6, PT, R22, R17, PT ;  /* 0x000000111600720c */ /* 0x000fda0003fc4070 */
[----:B------:R-:W-:Y:S01]  /*0980*/  @!P6 IMAD.IADD R17, R17, 0x1, -R22 ;  /* 0x000000011111e824 */ /* 0x000fe200078e0a16 */
[----:B------:R-:W-:Y:S02]  /*0990*/  @!P6 IADD3 R16, PT, PT, R16, 0x1, RZ ;  /* 0x000000011010e810 */ /* 0x000fe40007ffe0ff */
[----:B------:R-:W-:Y:S02]  /*09a0*/  ISETP.NE.AND P6, PT, R5, RZ, PT ;  /* 0x000000ff0500720c */ /* 0x000fe40003fc5270 */
[----:B------:R-:W-:Y:S02]  /*09b0*/  ISETP.GE.U32.AND P5, PT, R17, R22, PT ;  /* 0x000000161100720c */ /* 0x000fe40003fa6070 */
[----:B------:R-:W-:-:S04]  /*09c0*/  LOP3.LUT R17, R2, R5, RZ, 0x3c, !PT ;  /* 0x0000000502117212 */ /* 0x000fc800078e3cff */
[----:B------:R-:W-:-:S07]  /*09d0*/  ISETP.GE.AND P4, PT, R17, RZ, PT ;  /* 0x000000ff1100720c */ /* 0x000fce0003f86270 */
[----:B------:R-:W-:-:S06]  /*09e0*/  @P5 VIADD R16, R16, 0x1 ;  /* 0x0000000110105836 */ /* 0x000fcc0000000000 */
        /* <DEDUP_REMOVED lines=8> */
.L_x_4:
[----:B------:R-:W-:Y:S05]  /*0a70*/  BSYNC.RECONVERGENT B0 ;  /* 0x0000000000007941 */ /* 0x000fea0003800200 */
.L_x_3:
[----:B------:R-:W-:Y:S01]  /*0a80*/  BSSY.RECONVERGENT B0, `(.L_x_5) ;  /* 0x0000026000007945 */ /* 0x000fe20003800200 */
[C---:B------:R-:W-:Y:S01]  /*0a90*/  ISETP.GE.U32.AND P4, PT, R18.reuse, UR7, PT ;  /* 0x0000000712007c0c */ /* 0x040fe2000bf86070 */
[----:B------:R-:W-:Y:S02]  /*0aa0*/  VIADD R18, R18, UR11 ;  /* 0x0000000b12127c36 */ /* 0x000fe40008000000 */
[----:B------:R-:W-:Y:S10]  /*0ab0*/  @P0 BRA `(.L_x_6) ;  /* 0x0000000000880947 */ /* 0x000ff40003800000 */
[----:B-1-34-:R-:W-:-:S06]  /*0ac0*/  IMAD.WIDE.U32 R20, R11, 0x4, R12 ;  /* 0x000000040b147825 */ /* 0x01afcc00078e000c */
[----:B------:R1:W3:Y:S01]  /*0ad0*/  LDG.E R21, desc[UR12][R20.64] ;  /* 0x0000000c14157981 */ /* 0x0002e2000c1e1900 */
[----:B0-----:R-:W-:Y:S01]  /*0ae0*/  IABS R22, R5 ;  /* 0x0000000500167213 */ /* 0x001fe20000000000 */
[----:B------:R-:W-:Y:S01]  /*0af0*/  ULOP3.LUT UR8, UR20, 0xfffffffe, URZ, 0xc0, !UPT ;  /* 0xfffffffe14087892 */ /* 0x000fe2000f8ec0ff */
[----:B------:R-:W-:Y:S02]  /*0b00*/  IABS R24, R2 ;  /* 0x0000000200187213 */ /* 0x000fe40000000000 */
[----:B------:R-:W0:Y:S08]  /*0b10*/  I2F.RP R23, R22 ;  /* 0x0000001600177306 */ /* 0x000e300000209400 */
[----:B0-----:R-:W0:Y:S02]  /*0b20*/  MUFU.RCP R23, R23 ;  /* 0x0000001700177308 */ /* 0x001e240000001000 */
[----:B0-----:R-:W-:-:S06]  /*0b30*/  IADD3 R16, PT, PT, R23, 0xffffffe, RZ ;  /* 0x0ffffffe17107810 */ /* 0x001fcc0007ffe0ff */
[----:B------:R0:W4:Y:S02]  /*0b40*/  F2I.FTZ.U32.TRUNC.NTZ R17, R16 ;  /* 0x0000001000117305 */ /* 0x000124000021f000 */
[----:B0-----:R-:W-:Y:S01]  /*0b50*/  MOV R16, RZ ;  /* 0x000000ff00107202 */ /* 0x001fe20000000f00 */
        /* <DEDUP_REMOVED lines=19> */
[----:B------:R-:W-:Y:S01]  /*0c90*/  IMAD R17, R17, R5, R16 ;  /* 0x0000000511117224 */ /* 0x000fe200078e0210 */
[----:B------:R-:W-:-:S04]  /*0ca0*/  MOV R16, UR5 ;  /* 0x0000000500107c02 */ /* 0x000fc80008000f00 */
[----:B------:R-:W-:-:S05]  /*0cb0*/  IADD3 R17, PT, PT, R17, UR8, R16 ;  /* 0x0000000811117c10 */ /* 0x000fca000fffe010 */
[----:B--2---:R-:W-:-:S05]  /*0cc0*/  IMAD.WIDE R16, R17, 0x4, R14 ;  /* 0x0000000411107825 */ /* 0x004fca00078e020e */
[----:B---3--:R0:W-:Y:S02]  /*0cd0*/  STG.E desc[UR12][R16.64], R21 ;  /* 0x0000001510007986 */ /* 0x0081e4000c10190c */
.L_x_6:
[----:B------:R-:W-:Y:S05]  /*0ce0*/  BSYNC.RECONVERGENT B0 ;  /* 0x0000000000007941 */ /* 0x000fea0003800200 */
.L_x_5:
[----:B------:R-:W-:Y:S01]  /*0cf0*/  BSSY.RECONVERGENT B0, `(.L_x_7) ;  /* 0x0000025000007945 */ /* 0x000fe20003800200 */
[----:B------:R-:W-:-:S03]  /*0d00*/  ISETP.GE.U32.AND P0, PT, R18, UR7, PT ;  /* 0x0000000712007c0c */ /* 0x000fc6000bf06070 */
[----:B------:R-:W-:Y:S10]  /*0d10*/  @P1 BRA `(.L_x_8) ;  /* 0x0000000000881947 */ /* 0x000ff40003800000 */
[----:B01-34-:R-:W-:-:S06]  /*0d20*/  IMAD.WIDE.U32 R20, R19, 0x4, R12 ;  /* 0x0000000413147825 */ /* 0x01bfcc00078e000c */
[----:B------:R0:W3:Y:S01]  /*0d30*/  LDG.E R21, desc[UR12][R20.64] ;  /* 0x0000000c14157981 */ /* 0x0000e2000c1e1900 */
[----:B------:R-:W-:Y:S01]  /*0d40*/  IABS R18, R5 ;  /* 0x0000000500127213 */ /* 0x000fe20000000000 */
[----:B------:R-:W-:Y:S01]  /*0d50*/  USHF.R.U32.HI UR8, URZ, 0x1, UR20 ;  /* 0x00000001ff087899 */ /* 0x000fe20008011614 */
[----:B------:R-:W-:Y:S02]  /*0d60*/  IABS R24, R2 ;  /* 0x0000000200187213 */ /* 0x000fe40000000000 */
[----:B------:R-:W1:Y:S01]  /*0d70*/  I2F.RP R22, R18 ;  /* 0x0000001200167306 */ /* 0x000e620000209400 */
[----:B------:R-:W-:-:S07]  /*0d80*/  UIMAD UR8, UR8, 0x3, UR5 ;  /* 0x00000003080878a4 */ /* 0x000fce000f8e0205 */
[----:B-1----:R-:W1:Y:S02]  /*0d90*/  MUFU.RCP R22, R22 ;  /* 0x0000001600167308 */ /* 0x002e640000001000 */
[----:B-1----:R-:W-:-:S06]  /*0da0*/  VIADD R16, R22, 0xffffffe ;  /* 0x0ffffffe16107836 */ /* 0x002fcc0000000000 */
[----:B------:R1:W4:Y:S02]  /*0db0*/  F2I.FTZ.U32.TRUNC.NTZ R17, R16 ;  /* 0x0000001000117305 */ /* 0x000324000021f000 */
[----:B-1----:R-:W-:Y:S01]  /*0dc0*/  IMAD.MOV.U32 R16, RZ, RZ, RZ ;  /* 0x000000ffff107224 */ /* 0x002fe200078e00ff */
[----:B----4-:R-:W-:-:S05]  /*0dd0*/  IADD3 R23, PT, PT, RZ, -R17, RZ ;  /* 0x80000011ff177210 */ /* 0x010fca0007ffe0ff */
[----:B------:R-:W-:-:S04]  /*0de0*/  IMAD R23, R23, R18, RZ ;  /* 0x0000001217177224 */ /* 0x000fc800078e02ff */
[----:B------:R-:W-:Y:S01]  /*0df0*/  IMAD.HI.U32 R23, R17, R23, R16 ;  /* 0x0000001711177227 */ /* 0x000fe200078e0010 */
[----:B------:R-:W-:-:S05]  /*0e00*/  MOV R17, R24 ;  /* 0x0000001800117202 */ /* 0x000fca0000000f00 */
[----:B------:R-:W-:-:S04]  /*0e10*/  IMAD.HI.U32 R16, R23, R17, RZ ;  /* 0x0000001117107227 */ /* 0x000fc800078e00ff */
[----:B0-----:R-:W-:-:S04]  /*0e20*/  IMAD.MOV R20, RZ, RZ, -R16 ;  /* 0x000000ffff147224 */ /* 0x001fc800078e0a10 */
[----:B------:R-:W-:-:S05]  /*0e30*/  IMAD R17, R18, R20, R17 ;  /* 0x0000001412117224 */ /* 0x000fca00078e0211 */
[----:B------:R-:W-:-:S13]  /*0e40*/  ISETP.GT.U32.AND P6, PT, R18, R17, PT ;  /* 0x000000111200720c */ /* 0x000fda0003fc4070 */
[-C--:B------:R-:W-:Y:S01]  /*0e50*/  @!P6 IADD3 R17, PT, PT, R17, -R18.reuse, RZ ;  /* 0x800000121111e210 */ /* 0x080fe20007ffe0ff */
[----:B------:R-:W-:Y:S01]  /*0e60*/  @!P6 VIADD R16, R16, 0x1 ;  /* 0x000000011010e836 */ /* 0x000fe20000000000 */
[----:B------:R-:W-:Y:S02]  /*0e70*/  ISETP.NE.AND P6, PT, R5, RZ, PT ;  /* 0x000000ff0500720c */ /* 0x000fe40003fc5270 */
[----:B------:R-:W-:Y:S02]  /*0e80*/  ISETP.GE.U32.AND P5, PT, R17, R18, PT ;  /* 0x000000121100720c */ /* 0x000fe40003fa6070 */
[----:B------:R-:W-:-:S04]  /*0e90*/  LOP3.LUT R17, R2, R5, RZ, 0x3c, !PT ;  /* 0x0000000502117212 */ /* 0x000fc800078e3cff */
[----:B------:R-:W-:-:S07]  /*0ea0*/  ISETP.GE.AND P1, PT, R17, RZ, PT ;  /* 0x000000ff1100720c */ /* 0x000fce0003f26270 */
[----:B------:R-:W-:-:S06]  /*0eb0*/  @P5 IADD3 R16, PT, PT, R16, 0x1, RZ ;  /* 0x0000000110105810 */ /* 0x000fcc0007ffe0ff */
[----:B------:R-:W-:Y:S01]  /*0ec0*/  @!P1 IMAD.MOV R16, RZ, RZ, -R16 ;  /* 0x000000ffff109224 */ /* 0x000fe200078e0a10 */
[----:B------:R-:W-:-:S04]  /*0ed0*/  @!P6 LOP3.LUT R16, RZ, R5, RZ, 0x33, !PT ;  /* 0x00000005ff10e212 */ /* 0x000fc800078e33ff */
[----:B------:R-:W-:-:S05]  /*0ee0*/  IADD3 R17, PT, PT, -R16, RZ, RZ ;  /* 0x000000ff10117210 */ /* 0x000fca0007ffe1ff */
[----:B------:R-:W-:-:S04]  /*0ef0*/  IMAD R17, R5, R17, R2 ;  /* 0x0000001105117224 */ /* 0x000fc800078e0202 */
[----:B------:R-:W-:-:S04]  /*0f00*/  IMAD R17, R17, R5, R16 ;  /* 0x0000000511117224 */ /* 0x000fc800078e0210 */
[----:B------:R-:W-:-:S04]  /*0f10*/  VIADD R17, R17, UR8 ;  /* 0x0000000811117c36 */ /* 0x000fc80008000000 */
[----:B--2---:R-:W-:-:S05]  /*0f20*/  IMAD.WIDE R16, R17, 0x4, R14 ;  /* 0x0000000411107825 */ /* 0x004fca00078e020e */
[----:B---3--:R0:W-:Y:S02]  /*0f30*/  STG.E desc[UR12][R16.64], R21 ;  /* 0x0000001510007986 */ /* 0x0081e4000c10190c */
.L_x_8:
[----:B------:R-:W-:Y:S05]  /*0f40*/  BSYNC.RECONVERGENT B0 ;  /* 0x0000000000007941 */ /* 0x000fea0003800200 */
.L_x_7:
[----:B------:R-:W-:Y:S04]  /*0f50*/  BSSY.RECONVERGENT B0, `(.L_x_9) ;  /* 0x0000025000007945 */ /* 0x000fe80003800200 */
[----:B------:R-:W-:Y:S05]  /*0f60*/  @P2 BRA `(.L_x_10) ;  /* 0x00000000008c2947 */ /* 0x000fea0003800000 */
[----:B01-34-:R-:W-:-:S06]  /*0f70*/  IMAD.WIDE.U32 R20, R7, 0x4, R12 ;  /* 0x0000000407147825 */ /* 0x01bfcc00078e000c */
[----:B------:R0:W3:Y:S01]  /*0f80*/  LDG.E R21, desc[UR12][R20.64] ;  /* 0x0000000c14157981 */ /* 0x0000e2000c1e1900 */
[----:B------:R-:W-:Y:S01]  /*0f90*/  IABS R18, R5 ;  /* 0x0000000500127213 */ /* 0x000fe20000000000 */
[----:B------:R-:W-:Y:S01]  /*0fa0*/  USHF.L.U32 UR8, UR20, 0x1, URZ ;  /* 0x0000000114087899 */ /* 0x000fe200080006ff */
[----:B------:R-:W-:Y:S02]  /*0fb0*/  IABS R24, R2 ;  /* 0x0000000200187213 */ /* 0x000fe40000000000 */
[----:B------:R-:W1:Y:S01]  /*0fc0*/  I2F.RP R22, R18 ;  /* 0x0000001200167306 */ /* 0x000e620000209400 */
[----:B------:R-:W-:-:S07]  /*0fd0*/  ULOP3.LUT UR8, UR8, 0xfffffffc, URZ, 0xc0, !UPT ;  /* 0xfffffffc08087892 */ /* 0x000fce000f8ec0ff */
[----:B-1----:R-:W1:Y:S02]  /*0fe0*/  MUFU.RCP R22, R22 ;  /* 0x0000001600167308 */ /* 0x002e640000001000 */
[----:B-1----:R-:W-:-:S06]  /*0ff0*/  IADD3 R16, PT, PT, R22, 0xffffffe, RZ ;  /* 0x0ffffffe16107810 */ /* 0x002fcc0007ffe0ff */
[----:B------:R1:W4:Y:S02]  /*1000*/  F2I.FTZ.U32.TRUNC.NTZ R17, R16 ;  /* 0x0000001000117305 */ /* 0x000324000021f000 */
[----:B-1----:R-:W-:Y:S02]  /*1010*/  HFMA2 R16, -RZ, RZ, 0, 0 ;  /* 0x00000000ff107431 */ /* 0x002fe400000001ff */
[----:B----4-:R-:W-:-:S04]  /*1020*/  IMAD.MOV R23, RZ, RZ, -R17 ;  /* 0x000000ffff177224 */ /* 0x010fc800078e0a11 */
[----:B------:R-:W-:-:S04]  /*1030*/  IMAD R23, R23, R18, RZ ;  /* 0x0000001217177224 */ /* 0x000fc800078e02ff */
[----:B------:R-:W-:-:S04]  /*1040*/  IMAD.HI.U32 R23, R17, R23, R16 ;  /* 0x0000001711177227 */ /* 0x000fc800078e0010 */
[----:B------:R-:W-:-:S04]  /*1050*/  IMAD.MOV.U32 R17, RZ, RZ, R24 ;  /* 0x000000ffff117224 */ /* 0x000fc800078e0018 */
[----:B------:R-:W-:-:S05]  /*1060*/  IMAD.HI.U32 R16, R23, R17, RZ ;  /* 0x0000001117107227 */ /* 0x000fca00078e00ff */
[----:B0-----:R-:W-:-:S05]  /*1070*/  IADD3 R20, PT, PT, -R16, RZ, RZ ;  /* 0x000000ff10147210 */ /* 0x001fca0007ffe1ff */
        /* <DEDUP_REMOVED lines=18> */
.L_x_10:
[----:B------:R-:W-:Y:S05]  /*11a0*/  BSYNC.RECONVERGENT B0 ;  /* 0x0000000000007941 */ /* 0x000fea0003800200 */
.L_x_9:
[----:B------:R-:W-:Y:S04]  /*11b0*/  BSSY.RECONVERGENT B0, `(.L_x_11) ;  /* 0x0000024000007945 */ /* 0x000fe80003800200 */
[----:B------:R-:W-:Y:S05]  /*11c0*/  @P3 BRA `(.L_x_12) ;  /* 0x0000000000883947 */ /* 0x000fea0003800000 */
        /* <DEDUP_REMOVED lines=34> */
.L_x_12:
[----:B------:R-:W-:Y:S05]  /*13f0*/  BSYNC.RECONVERGENT B0 ;  /* 0x0000000000007941 */ /* 0x000fea0003800200 */
.L_x_11:
        /* <DEDUP_REMOVED lines=36> */
.L_x_14:
[----:B------:R-:W-:Y:S05]  /*1640*/  BSYNC.RECONVERGENT B0 ;  /* 0x0000000000007941 */ /* 0x000fea0003800200 */
.L_x_13:
        /* <DEDUP_REMOVED lines=36> */
.L_x_16:
[----:B------:R-:W-:Y:S05]  /*1890*/  BSYNC.RECONVERGENT B0 ;  /* 0x0000000000007941 */ /* 0x000fea0003800200 */
.L_x_15:
[----:B------:R-:W-:Y:S01]  /*18a0*/  UIADD3 UR9, UPT, UPT, UR9, 0x4, URZ ;  /* 0x0000000409097890 */ /* 0x000fe2000fffe0ff */
[----:B0--34-:R-:W-:Y:S01]  /*18b0*/  MOV R16, UR11 ;  /* 0x0000000b00107c02 */ /* 0x019fe20008000f00 */
[----:B------:R-:W-:Y:S01]  /*18c0*/  IMAD.U32 R17, RZ, RZ, UR11 ;  /* 0x0000000bff117e24 */ /* 0x000fe2000f8e00ff */
[----:B------:R-:W-:Y:S01]  /*18d0*/  MOV R18, UR11 ;  /* 0x0000000b00127c02 */ /* 0x000fe20008000f00 */
[----:B------:R-:W-:Y:S01]  /*18e0*/  UISETP.NE.AND UP0, UPT, UR9, URZ, UPT ;  /* 0x000000ff0900728c */ /* 0x000fe2000bf05270 */
[----:B------:R-:W-:Y:S01]  /*18f0*/  IMAD.U32 R21, RZ, RZ, UR11 ;  /* 0x0000000bff157e24 */ /* 0x000fe2000f8e00ff */
[C---:B------:R-:W-:Y:S01]  /*1900*/  LEA R11, R16.reuse, R11, 0x3 ;  /* 0x0000000b100b7211 */ /* 0x040fe200078e18ff */
[----:B------:R-:W-:Y:S01]  /*1910*/  IMAD R7, R16, 0x8, R7 ;  /* 0x0000000810077824 */ /* 0x000fe200078e0207 */
[C---:B------:R-:W-:Y:S01]  /*1920*/  LEA R8, R17.reuse, R8, 0x3 ;  /* 0x0000000811087211 */ /* 0x040fe200078e18ff */
[C---:B------:R-:W-:Y:S01]  /*1930*/  IMAD R9, R18.reuse, 0x8, R9 ;  /* 0x0000000812097824 */ /* 0x040fe200078e0209 */
[C---:B------:R-:W-:Y:S01]  /*1940*/  LEA R10, R17.reuse, R10, 0x3 ;  /* 0x0000000a110a7211 */ /* 0x040fe200078e18ff */
[----:B------:R-:W-:Y:S01]  /*1950*/  IMAD R19, R18, 0x8, R19 ;  /* 0x0000000812137824 */ /* 0x000fe200078e0213 */
[----:B------:R-:W-:Y:S01]  /*1960*/  LEA R6, R17, R6, 0x3 ;  /* 0x0000000611067211 */ /* 0x000fe200078e18ff */
[----:B------:R-:W-:Y:S01]  /*1970*/  IMAD R4, R21, 0x8, R4 ;  /* 0x0000000815047824 */ /* 0x000fe200078e0204 */
[----:B------:R-:W-:-:S02]  /*1980*/  UIADD3 UR4, UPT, UPT, UR4, 0x8, URZ ;  /* 0x0000000804047890 */ /* 0x000fc4000fffe0ff */
[----:B------:R-:W-:Y:S01]  /*1990*/  UIADD3 UR5, UPT, UPT, UR10, UR5, URZ ;  /* 0x000000050a057290 */ /* 0x000fe2000fffe0ff */
[----:B------:R-:W-:Y:S11]  /*19a0*/  BRA.U UP0, `(.L_x_17) ;  /* 0xffffffe900ec7547 */ /* 0x000ff6000b83ffff */
.L_x_0:
[----:B------:R-:W-:-:S13]  /*19b0*/  ISETP.NE.AND P0, PT, RZ, UR14, PT ;  /* 0x0000000eff007c0c */ /* 0x000fda000bf05270 */
[----:B------:R-:W-:Y:S05]  /*19c0*/  @!P0 EXIT ;  /* 0x000000000000894d */ /* 0x000fea0003800000 */
[----:B------:R-:W0:Y:S01]  /*19d0*/  LDC R9, c[0x0][0x390] ;  /* 0x0000e400ff097b82 */ /* 0x000e220000000800 */
[----:B------:R-:W-:Y:S02]  /*19e0*/  UIADD3 UR8, UPT, UPT, UR6, UR21, UR4 ;  /* 0x0000001506087290 */ /* 0x000fe4000fffe004 */
[----:B------:R-:W-:Y:S02]  /*19f0*/  USHF.R.U32.HI UR5, URZ, 0x1, UR20 ;  /* 0x00000001ff057899 */ /* 0x000fe40008011614 */
[----:B------:R-:W-:Y:S02]  /*1a00*/  UIMAD UR9, UR8, UR22, UR22 ;  /* 0x00000016080972a4 */ /* 0x000fe4000f8e0216 */
[----:B------:R-:W-:Y:S01]  /*1a10*/  MOV R8, UR8 ;  /* 0x0000000800087c02 */ /* 0x000fe20008000f00 */
[----:B------:R-:W3:Y:S01]  /*1a20*/  LDC.64 R4, c[0x0][0x380] ;  /* 0x0000e000ff047b82 */ /* 0x000ee20000000a00 */
[----:B------:R-:W-:Y:S02]  /*1a30*/  UIMAD UR10, UR5, UR4, URZ ;  /* 0x00000004050a72a4 */ /* 0x000fe4000f8e02ff */
[----:B------:R-:W-:Y:S01]  /*1a40*/  VIADD R11, R3, UR9 ;  /* 0x00000009030b7c36 */ /* 0x000fe20008000000 */
[----:B------:R-:W-:Y:S01]  /*1a50*/  ULOP3.LUT UR9, UR20, 0xfffffffe, URZ, 0xc0, !UPT ;  /* 0xfffffffe14097892 */ /* 0x000fe2000f8ec0ff */
[----:B-1----:R-:W-:Y:S01]  /*1a60*/  IMAD R13, R8, UR22, R3 ;  /* 0x00000016080d7c24 */ /* 0x002fe2000f8e0203 */
[----:B------:R-:W-:Y:S01]  /*1a70*/  UIADD3 UR8, UPT, UPT, -UR14, URZ, URZ ;  /* 0x000000ff0e087290 */ /* 0x000fe2000fffe1ff */
[--C-:B------:R-:W-:Y:S01]  /*1a80*/  IMAD R3, R11, UR20, R0.reuse ;  /* 0x000000140b037c24 */ /* 0x100fe2000f8e0200 */
[----:B------:R-:W1:Y:S01]  /*1a90*/  LDC.64 R6, c[0x0][0x388] ;  /* 0x0000e200ff067b82 */ /* 0x000e620000000a00 */
[----:B------:R-:W-:-:S02]  /*1aa0*/  IMAD R11, R13, UR20, R0 ;  /* 0x000000140d0b7c24 */ /* 0x000fc4000f8e0200 */
[----:B------:R-:W-:Y:S01]  /*1ab0*/  HFMA2 R0, -RZ, RZ, 0, 0 ;  /* 0x00000000ff007431 */ /* 0x000fe200000001ff */
[----:B------:R-:W-:-:S12]  /*1ac0*/  UIADD3 UR5, UPT, UPT, UR5, UR10, URZ ;  /* 0x0000000a05057290 */ /* 0x000fd8000fffe0ff */
.L_x_22:
[----:B------:R-:W-:Y:S01]  /*1ad0*/  ISETP.GE.U32.AND P0, PT, R11, UR7, PT ;  /* 0x000000070b007c0c */ /* 0x000fe2000bf06070 */
[----:B------:R-:W-:Y:S01]  /*1ae0*/  UIADD3 UR8, UPT, UPT, UR8, 0x1, URZ ;  /* 0x0000000108087890 */ /* 0x000fe2000fffe0ff */
[----:B------:R-:W-:Y:S01]  /*1af0*/  BSSY.RECONVERGENT B0, `(.L_x_18) ;  /* 0x0000024000007945 */ /* 0x000fe20003800200 */
[----:B------:R-:W-:Y:S02]  /*1b00*/  ISETP.GE.U32.AND P1, PT, R3, UR7, PT ;  /* 0x0000000703007c0c */ /* 0x000fe4000bf26070 */
[----:B------:R-:W-:-:S08]  /*1b10*/  UISETP.NE.AND UP0, UPT, UR8, URZ, UPT ;  /* 0x000000ff0800728c */ /* 0x000fd0000bf05270 */
[----:B------:R-:W-:Y:S05]  /*1b20*/  @P0 BRA `(.L_x_19) ;  /* 0x0000000000800947 */ /* 0x000fea0003800000 */
[----:B---3--:R-:W-:-:S05]  /*1b30*/  IMAD.WIDE.U32 R12, R11, 0x4, R4 ;  /* 0x000000040b0c7825 */ /* 0x008fca00078e0004 */
[----:B------:R3:W4:Y:S01]  /*1b40*/  LDG.E R8, desc[UR12][R12.64] ;  /* 0x0000000c0c087981 */ /* 0x000722000c1e1900 */
[----:B0-----:R-:W-:-:S04]  /*1b50*/  IABS R10, R9 ;  /* 0x00000009000a7213 */ /* 0x001fc80000000000 */
[----:B------:R-:W0:Y:S01]  /*1b60*/  I2F.RP R16, R10 ;  /* 0x0000000a00107306 */ /* 0x000e220000209400 */
[----:B---3--:R-:W-:-:S07]  /*1b70*/  IABS R12, R2 ;  /* 0x00000002000c7213 */ /* 0x008fce0000000000 */
[----:B0-----:R-:W2:Y:S02]  /*1b80*/  MUFU.RCP R16, R16 ;  /* 0x0000001000107308 */ /* 0x001ea40000001000 */
[----:B--2---:R-:W-:-:S06]  /*1b90*/  VIADD R14, R16, 0xffffffe ;  /* 0x0ffffffe100e7836 */ /* 0x004fcc0000000000 */
[----:B------:R0:W2:Y:S02]  /*1ba0*/  F2I.FTZ.U32.TRUNC.NTZ R15, R14 ;  /* 0x0000000e000f7305 */ /* 0x0000a4000021f000 */
[----:B0-----:R-:W-:Y:S01]  /*1bb0*/  IMAD.MOV.U32 R14, RZ, RZ, RZ ;  /* 0x000000ffff0e7224 */ /* 0x001fe200078e00ff */
[----:B--2---:R-:W-:-:S05]  /*1bc0*/  IADD3 R17, PT, PT, RZ, -R15, RZ ;  /* 0x8000000fff117210 */ /* 0x004fca0007ffe0ff */
[----:B------:R-:W-:-:S04]  /*1bd0*/  IMAD R17, R17, R10, RZ ;  /* 0x0000000a11117224 */ /* 0x000fc800078e02ff */
[----:B------:R-:W-:-:S06]  /*1be0*/  IMAD.HI.U32 R17, R15, R17, R14 ;  /* 0x000000110f117227 */ /* 0x000fcc00078e000e */
[----:B------:R-:W-:-:S05]  /*1bf0*/  IMAD.HI.U32 R17, R17, R12, RZ ;  /* 0x0000000c11117227 */ /* 0x000fca00078e00ff */
[----:B------:R-:W-:-:S05]  /*1c00*/  IADD3 R13, PT, PT, -R17, RZ, RZ ;  /* 0x000000ff110d7210 */ /* 0x000fca0007ffe1ff */
        /* <DEDUP_REMOVED lines=8> */
[----:B------:R-:W-:-:S05]  /*1c90*/  @P2 VIADD R17, R17, 0x1 ;  /* 0x0000000111112836 */ /* 0x000fca0000000000 */
[----:B------:R-:W-:-:S05]  /*1ca0*/  MOV R10, R17 ;  /* 0x00000011000a7202 */ /* 0x000fca0000000f00 */
[----:B------:R-:W-:Y:S01]  /*1cb0*/  @!P3 IMAD.MOV R10, RZ, RZ, -R10 ;  /* 0x000000ffff0ab224 */ /* 0x000fe200078e0a0a */
[----:B------:R-:W-:-:S04]  /*1cc0*/  @!P0 LOP3.LUT R10, RZ, R9, RZ, 0x33, !PT ;  /* 0x00000009ff0a8212 */ /* 0x000fc800078e33ff */
[----:B------:R-:W-:-:S05]  /*1cd0*/  IADD3 R12, PT, PT, -R10, RZ, RZ ;  /* 0x000000ff0a0c7210 */ /* 0x000fca0007ffe1ff */
[----:B------:R-:W-:-:S04]  /*1ce0*/  IMAD R12, R9, R12, R2 ;  /* 0x0000000c090c7224 */ /* 0x000fc800078e0202 */
[----:B------:R-:W-:-:S05]  /*1cf0*/  IMAD R13, R12, R9, R10 ;  /* 0x000000090c0d7224 */ /* 0x000fca00078e020a */
[----:B------:R-:W-:-:S05]  /*1d00*/  IADD3 R13, PT, PT, R13, UR10, R0 ;  /* 0x0000000a0d0d7c10 */ /* 0x000fca000fffe000 */
[----:B-1----:R-:W-:-:S05]  /*1d10*/  IMAD.WIDE R12, R13, 0x4, R6 ;  /* 0x000000040d0c7825 */ /* 0x002fca00078e0206 */
[----:B----4-:R4:W-:Y:S02]  /*1d20*/  STG.E desc[UR12][R12.64], R8 ;  /* 0x000000080c007986 */ /* 0x0109e4000c10190c */
.L_x_19:
[----:B------:R-:W-:Y:S05]  /*1d30*/  BSYNC.RECONVERGENT B0 ;  /* 0x0000000000007941 */ /* 0x000fea0003800200 */
.L_x_18:
[----:B------:R-:W-:Y:S04]  /*1d40*/  BSSY.RECONVERGENT B0, `(.L_x_20) ;  /* 0x0000022000007945 */ /* 0x000fe80003800200 */
[----:B------:R-:W-:Y:S05]  /*1d50*/  @P1 BRA `(.L_x_21) ;  /* 0x0000000000801947 */ /* 0x000fea0003800000 */
[----:B---34-:R-:W-:-:S05]  /*1d60*/  IMAD.WIDE.U32 R12, R3, 0x4, R4 ;  /* 0x00000004030c7825 */ /* 0x018fca00078e0004 */
        /* <DEDUP_REMOVED lines=31> */
.L_x_21:
[----:B------:R-:W-:Y:S05]  /*1f60*/  BSYNC.RECONVERGENT B0 ;  /* 0x0000000000007941 */ /* 0x000fea0003800200 */
.L_x_20:
[----:B0---4-:R-:W-:Y:S01]  /*1f70*/  IMAD.U32 R8, RZ, RZ, UR11 ;  /* 0x0000000bff087e24 */ /* 0x011fe2000f8e00ff */
[----:B------:R-:W-:Y:S01]  /*1f80*/  MOV R10, UR11 ;  /* 0x0000000b000a7c02 */ /* 0x000fe20008000f00 */
[----:B------:R-:W-:-:S03]  /*1f90*/  VIADD R0, R0, UR9 ;  /* 0x0000000900007c36 */ /* 0x000fc60008000000 */
[----:B------:R-:W-:Y:S02]  /*1fa0*/  LEA R3, R8, R3, 0x1 ;  /* 0x0000000308037211 */ /* 0x000fe400078e08ff */
[----:B------:R-:W-:Y:S01]  /*1fb0*/  LEA R11, R10, R11, 0x1 ;  /* 0x0000000b0a0b7211 */ /* 0x000fe200078e08ff */
[----:B------:R-:W-:Y:S06]  /*1fc0*/  BRA.U UP0, `(.L_x_22) ;  /* 0xfffffff900c07547 */ /* 0x000fec000b83ffff */
[----:B------:R-:W-:Y:S05]  /*1fd0*/  EXIT ;  /* 0x000000000000794d */ /* 0x000fea0003800000 */
.L_x_23:
[----:B------:R-:W-:-:S00]  /*1fe0*/  BRA `(.L_x_23) ;  /* 0xfffffffc00fc7947 */ /* 0x000fc0000383ffff */
[----:B------:R-:W-:-:S00]  /*1ff0*/  NOP ;  /* 0x0000000000007918 */ /* 0x000fc00000000000 */
        /* <DEDUP_REMOVED lines=8> */
.L_x_24:


//--------------------- .nv.shared.reserved.0     --------------------------
	.section	.nv.shared.reserved.0,"aw",@nobits
	.weak		__nv_reservedSMEM_offset_0_alias
	.size		__nv_reservedSMEM_offset_0_alias, 0, 64
	.other		__nv_reservedSMEM_offset_0_alias,@"STO_CUDA_RESERVED_SHARED STV_DEFAULT"
__nv_reservedSMEM_offset_0_alias:
	.zero		0
	.zero		64


//--------------------- .nv.constant0._Z9unrollingPiS_i --------------------------
	.section	.nv.constant0._Z9unrollingPiS_i,"a",@progbits
	.sectionflags	@""
	.align	4
.nv.constant0._Z9unrollingPiS_i:
	.zero		916


//--------------------- SYMBOLS --------------------------

	.type		.nv.reservedSmem.offset0,@object
	.size		.nv.reservedSmem.offset0,0x4
